//
// Generated by NVIDIA NVVM Compiler
//
// Compiler Build ID: CL-36424714
// Cuda compilation tools, release 13.0, V13.0.88
// Based on NVVM 20.0.0
//

.version 9.0
.target sm_100
.address_size 64

	// .globl	_Z19matmul_shared_basicPKfS0_Pfi
// _ZZ19matmul_shared_basicPKfS0_PfiE6tile_A has been demoted
// _ZZ19matmul_shared_basicPKfS0_PfiE6tile_B has been demoted
// _ZZ27matmul_shared_by_col_accessPKfS0_PfiE6tile_A has been demoted
// _ZZ27matmul_shared_by_col_accessPKfS0_PfiE6tile_B has been demoted

.visible .entry _Z19matmul_shared_basicPKfS0_Pfi(
	.param .u64 .ptr .align 1 _Z19matmul_shared_basicPKfS0_Pfi_param_0,
	.param .u64 .ptr .align 1 _Z19matmul_shared_basicPKfS0_Pfi_param_1,
	.param .u64 .ptr .align 1 _Z19matmul_shared_basicPKfS0_Pfi_param_2,
	.param .u32 _Z19matmul_shared_basicPKfS0_Pfi_param_3
)
{
	.reg .pred 	%p<18>;
	.reg .b32 	%r<72>;
	.reg .b32 	%f<181>;
	.reg .b64 	%rd<21>;
	// demoted variable
	.shared .align 4 .b8 _ZZ19matmul_shared_basicPKfS0_PfiE6tile_A[1024];
	// demoted variable
	.shared .align 4 .b8 _ZZ19matmul_shared_basicPKfS0_PfiE6tile_B[1024];
	ld.param.u64 	%rd4, [_Z19matmul_shared_basicPKfS0_Pfi_param_0];
	ld.param.u64 	%rd5, [_Z19matmul_shared_basicPKfS0_Pfi_param_1];
	ld.param.u64 	%rd3, [_Z19matmul_shared_basicPKfS0_Pfi_param_2];
	ld.param.u32 	%r35, [_Z19matmul_shared_basicPKfS0_Pfi_param_3];
	cvta.to.global.u64 	%rd1, %rd5;
	cvta.to.global.u64 	%rd2, %rd4;
	mov.u32 	%r36, %ctaid.y;
	shl.b32 	%r37, %r36, 4;
	mov.u32 	%r1, %tid.y;
	add.s32 	%r2, %r37, %r1;
	mov.u32 	%r38, %ctaid.x;
	shl.b32 	%r3, %r38, 4;
	mov.u32 	%r4, %tid.x;
	add.s32 	%r5, %r3, %r4;
	setp.lt.s32 	%p1, %r35, 1;
	mov.f32 	%f180, 0f00000000;
	@%p1 bra 	$L__BB0_19;
	shl.b32 	%r40, %r1, 6;
	mov.u32 	%r41, _ZZ19matmul_shared_basicPKfS0_PfiE6tile_A;
	add.s32 	%r6, %r41, %r40;
	shl.b32 	%r42, %r4, 2;
	add.s32 	%r7, %r6, %r42;
	mul.lo.s32 	%r8, %r35, %r2;
	mov.u32 	%r43, _ZZ19matmul_shared_basicPKfS0_PfiE6tile_B;
	add.s32 	%r10, %r43, %r42;
	add.s32 	%r9, %r10, %r40;
	add.s32 	%r11, %r35, -1;
	setp.lt.u32 	%p2, %r35, 17;
	mov.f32 	%f180, 0f00000000;
	mov.b32 	%r71, 0;
	@%p2 bra 	$L__BB0_13;
	shr.u32 	%r45, %r11, 4;
	add.s32 	%r46, %r45, 1;
	add.s32 	%r47, %r1, 16;
	mad.lo.s32 	%r48, %r35, %r47, %r4;
	add.s32 	%r68, %r48, %r3;
	shl.b32 	%r13, %r35, 5;
	mad.lo.s32 	%r49, %r1, %r35, %r4;
	add.s32 	%r67, %r49, %r3;
	add.s32 	%r66, %r4, %r8;
	and.b32  	%r50, %r46, 536870910;
	neg.s32 	%r64, %r50;
	mov.f32 	%f180, 0f00000000;
	mov.b32 	%r70, 16;
	mov.u32 	%r65, %r4;
	mov.u32 	%r69, %r1;
$L__BB0_3:
	max.u32 	%r51, %r2, %r65;
	setp.ge.u32 	%p3, %r51, %r35;
	mov.f32 	%f172, 0f00000000;
	@%p3 bra 	$L__BB0_5;
	mul.wide.u32 	%rd6, %r66, 4;
	add.s64 	%rd7, %rd2, %rd6;
	ld.global.f32 	%f172, [%rd7];
$L__BB0_5:
	setp.ge.s32 	%p4, %r5, %r35;
	st.shared.f32 	[%r7], %f172;
	setp.ge.u32 	%p5, %r69, %r35;
	mov.f32 	%f173, 0f00000000;
	or.pred  	%p6, %p4, %p5;
	@%p6 bra 	$L__BB0_7;
	mul.wide.u32 	%rd8, %r67, 4;
	add.s64 	%rd9, %rd1, %rd8;
	ld.global.f32 	%f173, [%rd9];
$L__BB0_7:
	st.shared.f32 	[%r9], %f173;
	bar.sync 	0;
	ld.shared.f32 	%f27, [%r6];
	ld.shared.f32 	%f28, [%r10];
	fma.rn.f32 	%f29, %f27, %f28, %f180;
	ld.shared.f32 	%f30, [%r6+4];
	ld.shared.f32 	%f31, [%r10+64];
	fma.rn.f32 	%f32, %f30, %f31, %f29;
	ld.shared.f32 	%f33, [%r6+8];
	ld.shared.f32 	%f34, [%r10+128];
	fma.rn.f32 	%f35, %f33, %f34, %f32;
	ld.shared.f32 	%f36, [%r6+12];
	ld.shared.f32 	%f37, [%r10+192];
	fma.rn.f32 	%f38, %f36, %f37, %f35;
	ld.shared.f32 	%f39, [%r6+16];
	ld.shared.f32 	%f40, [%r10+256];
	fma.rn.f32 	%f41, %f39, %f40, %f38;
	ld.shared.f32 	%f42, [%r6+20];
	ld.shared.f32 	%f43, [%r10+320];
	fma.rn.f32 	%f44, %f42, %f43, %f41;
	ld.shared.f32 	%f45, [%r6+24];
	ld.shared.f32 	%f46, [%r10+384];
	fma.rn.f32 	%f47, %f45, %f46, %f44;
	ld.shared.f32 	%f48, [%r6+28];
	ld.shared.f32 	%f49, [%r10+448];
	fma.rn.f32 	%f50, %f48, %f49, %f47;
	ld.shared.f32 	%f51, [%r6+32];
	ld.shared.f32 	%f52, [%r10+512];
	fma.rn.f32 	%f53, %f51, %f52, %f50;
	ld.shared.f32 	%f54, [%r6+36];
	ld.shared.f32 	%f55, [%r10+576];
	fma.rn.f32 	%f56, %f54, %f55, %f53;
	ld.shared.f32 	%f57, [%r6+40];
	ld.shared.f32 	%f58, [%r10+640];
	fma.rn.f32 	%f59, %f57, %f58, %f56;
	ld.shared.f32 	%f60, [%r6+44];
	ld.shared.f32 	%f61, [%r10+704];
	fma.rn.f32 	%f62, %f60, %f61, %f59;
	ld.shared.f32 	%f63, [%r6+48];
	ld.shared.f32 	%f64, [%r10+768];
	fma.rn.f32 	%f65, %f63, %f64, %f62;
	ld.shared.f32 	%f66, [%r6+52];
	ld.shared.f32 	%f67, [%r10+832];
	fma.rn.f32 	%f68, %f66, %f67, %f65;
	ld.shared.f32 	%f69, [%r6+56];
	ld.shared.f32 	%f70, [%r10+896];
	fma.rn.f32 	%f71, %f69, %f70, %f68;
	ld.shared.f32 	%f72, [%r6+60];
	ld.shared.f32 	%f73, [%r10+960];
	fma.rn.f32 	%f6, %f72, %f73, %f71;
	bar.sync 	0;
	add.s32 	%r52, %r65, 16;
	max.u32 	%r53, %r2, %r52;
	setp.ge.u32 	%p7, %r53, %r35;
	mov.f32 	%f174, 0f00000000;
	@%p7 bra 	$L__BB0_9;
	add.s32 	%r54, %r66, 16;
	mul.wide.u32 	%rd10, %r54, 4;
	add.s64 	%rd11, %rd2, %rd10;
	ld.global.f32 	%f174, [%rd11];
$L__BB0_9:
	st.shared.f32 	[%r7], %f174;
	add.s32 	%r55, %r69, 16;
	setp.ge.u32 	%p9, %r55, %r35;
	mov.f32 	%f175, 0f00000000;
	or.pred  	%p10, %p4, %p9;
	@%p10 bra 	$L__BB0_11;
	mul.wide.u32 	%rd12, %r68, 4;
	add.s64 	%rd13, %rd1, %rd12;
	ld.global.f32 	%f175, [%rd13];
$L__BB0_11:
	st.shared.f32 	[%r9], %f175;
	bar.sync 	0;
	ld.shared.f32 	%f75, [%r6];
	ld.shared.f32 	%f76, [%r10];
	fma.rn.f32 	%f77, %f75, %f76, %f6;
	ld.shared.f32 	%f78, [%r6+4];
	ld.shared.f32 	%f79, [%r10+64];
	fma.rn.f32 	%f80, %f78, %f79, %f77;
	ld.shared.f32 	%f81, [%r6+8];
	ld.shared.f32 	%f82, [%r10+128];
	fma.rn.f32 	%f83, %f81, %f82, %f80;
	ld.shared.f32 	%f84, [%r6+12];
	ld.shared.f32 	%f85, [%r10+192];
	fma.rn.f32 	%f86, %f84, %f85, %f83;
	ld.shared.f32 	%f87, [%r6+16];
	ld.shared.f32 	%f88, [%r10+256];
	fma.rn.f32 	%f89, %f87, %f88, %f86;
	ld.shared.f32 	%f90, [%r6+20];
	ld.shared.f32 	%f91, [%r10+320];
	fma.rn.f32 	%f92, %f90, %f91, %f89;
	ld.shared.f32 	%f93, [%r6+24];
	ld.shared.f32 	%f94, [%r10+384];
	fma.rn.f32 	%f95, %f93, %f94, %f92;
	ld.shared.f32 	%f96, [%r6+28];
	ld.shared.f32 	%f97, [%r10+448];
	fma.rn.f32 	%f98, %f96, %f97, %f95;
	ld.shared.f32 	%f99, [%r6+32];
	ld.shared.f32 	%f100, [%r10+512];
	fma.rn.f32 	%f101, %f99, %f100, %f98;
	ld.shared.f32 	%f102, [%r6+36];
	ld.shared.f32 	%f103, [%r10+576];
	fma.rn.f32 	%f104, %f102, %f103, %f101;
	ld.shared.f32 	%f105, [%r6+40];
	ld.shared.f32 	%f106, [%r10+640];
	fma.rn.f32 	%f107, %f105, %f106, %f104;
	ld.shared.f32 	%f108, [%r6+44];
	ld.shared.f32 	%f109, [%r10+704];
	fma.rn.f32 	%f110, %f108, %f109, %f107;
	ld.shared.f32 	%f111, [%r6+48];
	ld.shared.f32 	%f112, [%r10+768];
	fma.rn.f32 	%f113, %f111, %f112, %f110;
	ld.shared.f32 	%f114, [%r6+52];
	ld.shared.f32 	%f115, [%r10+832];
	fma.rn.f32 	%f116, %f114, %f115, %f113;
	ld.shared.f32 	%f117, [%r6+56];
	ld.shared.f32 	%f118, [%r10+896];
	fma.rn.f32 	%f119, %f117, %f118, %f116;
	ld.shared.f32 	%f120, [%r6+60];
	ld.shared.f32 	%f121, [%r10+960];
	fma.rn.f32 	%f180, %f120, %f121, %f119;
	bar.sync 	0;
	add.s32 	%r70, %r70, 32;
	add.s32 	%r69, %r69, 32;
	add.s32 	%r68, %r68, %r13;
	add.s32 	%r67, %r67, %r13;
	add.s32 	%r66, %r66, 32;
	add.s32 	%r65, %r65, 32;
	add.s32 	%r64, %r64, 2;
	setp.ne.s32 	%p11, %r64, 0;
	@%p11 bra 	$L__BB0_3;
	add.s32 	%r71, %r70, -16;
$L__BB0_13:
	and.b32  	%r56, %r11, 16;
	setp.ne.s32 	%p12, %r56, 0;
	@%p12 bra 	$L__BB0_19;
	add.s32 	%r33, %r71, %r4;
	max.u32 	%r58, %r2, %r33;
	setp.ge.u32 	%p13, %r58, %r35;
	mov.f32 	%f178, 0f00000000;
	@%p13 bra 	$L__BB0_16;
	add.s32 	%r59, %r33, %r8;
	mul.wide.u32 	%rd14, %r59, 4;
	add.s64 	%rd15, %rd2, %rd14;
	ld.global.f32 	%f178, [%rd15];
$L__BB0_16:
	setp.ge.s32 	%p14, %r5, %r35;
	st.shared.f32 	[%r7], %f178;
	add.s32 	%r34, %r71, %r1;
	setp.ge.u32 	%p15, %r34, %r35;
	mov.f32 	%f179, 0f00000000;
	or.pred  	%p16, %p14, %p15;
	@%p16 bra 	$L__BB0_18;
	mad.lo.s32 	%r61, %r34, %r35, %r5;
	mul.wide.u32 	%rd16, %r61, 4;
	add.s64 	%rd17, %rd1, %rd16;
	ld.global.f32 	%f179, [%rd17];
$L__BB0_18:
	st.shared.f32 	[%r9], %f179;
	bar.sync 	0;
	ld.shared.f32 	%f124, [%r6];
	ld.shared.f32 	%f125, [%r10];
	fma.rn.f32 	%f126, %f124, %f125, %f180;
	ld.shared.f32 	%f127, [%r6+4];
	ld.shared.f32 	%f128, [%r10+64];
	fma.rn.f32 	%f129, %f127, %f128, %f126;
	ld.shared.f32 	%f130, [%r6+8];
	ld.shared.f32 	%f131, [%r10+128];
	fma.rn.f32 	%f132, %f130, %f131, %f129;
	ld.shared.f32 	%f133, [%r6+12];
	ld.shared.f32 	%f134, [%r10+192];
	fma.rn.f32 	%f135, %f133, %f134, %f132;
	ld.shared.f32 	%f136, [%r6+16];
	ld.shared.f32 	%f137, [%r10+256];
	fma.rn.f32 	%f138, %f136, %f137, %f135;
	ld.shared.f32 	%f139, [%r6+20];
	ld.shared.f32 	%f140, [%r10+320];
	fma.rn.f32 	%f141, %f139, %f140, %f138;
	ld.shared.f32 	%f142, [%r6+24];
	ld.shared.f32 	%f143, [%r10+384];
	fma.rn.f32 	%f144, %f142, %f143, %f141;
	ld.shared.f32 	%f145, [%r6+28];
	ld.shared.f32 	%f146, [%r10+448];
	fma.rn.f32 	%f147, %f145, %f146, %f144;
	ld.shared.f32 	%f148, [%r6+32];
	ld.shared.f32 	%f149, [%r10+512];
	fma.rn.f32 	%f150, %f148, %f149, %f147;
	ld.shared.f32 	%f151, [%r6+36];
	ld.shared.f32 	%f152, [%r10+576];
	fma.rn.f32 	%f153, %f151, %f152, %f150;
	ld.shared.f32 	%f154, [%r6+40];
	ld.shared.f32 	%f155, [%r10+640];
	fma.rn.f32 	%f156, %f154, %f155, %f153;
	ld.shared.f32 	%f157, [%r6+44];
	ld.shared.f32 	%f158, [%r10+704];
	fma.rn.f32 	%f159, %f157, %f158, %f156;
	ld.shared.f32 	%f160, [%r6+48];
	ld.shared.f32 	%f161, [%r10+768];
	fma.rn.f32 	%f162, %f160, %f161, %f159;
	ld.shared.f32 	%f163, [%r6+52];
	ld.shared.f32 	%f164, [%r10+832];
	fma.rn.f32 	%f165, %f163, %f164, %f162;
	ld.shared.f32 	%f166, [%r6+56];
	ld.shared.f32 	%f167, [%r10+896];
	fma.rn.f32 	%f168, %f166, %f167, %f165;
	ld.shared.f32 	%f169, [%r6+60];
	ld.shared.f32 	%f170, [%r10+960];
	fma.rn.f32 	%f180, %f169, %f170, %f168;
	bar.sync 	0;
$L__BB0_19:
	max.s32 	%r62, %r2, %r5;
	setp.ge.s32 	%p17, %r62, %r35;
	@%p17 bra 	$L__BB0_21;
	mad.lo.s32 	%r63, %r35, %r2, %r5;
	cvta.to.global.u64 	%rd18, %rd3;
	mul.wide.s32 	%rd19, %r63, 4;
	add.s64 	%rd20, %rd18, %rd19;
	st.global.f32 	[%rd20], %f180;
$L__BB0_21:
	ret;

}
	// .globl	_Z27matmul_shared_by_col_accessPKfS0_Pfi
.visible .entry _Z27matmul_shared_by_col_accessPKfS0_Pfi(
	.param .u64 .ptr .align 1 _Z27matmul_shared_by_col_accessPKfS0_Pfi_param_0,
	.param .u64 .ptr .align 1 _Z27matmul_shared_by_col_accessPKfS0_Pfi_param_1,
	.param .u64 .ptr .align 1 _Z27matmul_shared_by_col_accessPKfS0_Pfi_param_2,
	.param .u32 _Z27matmul_shared_by_col_accessPKfS0_Pfi_param_3
)
{
	.reg .pred 	%p<18>;
	.reg .b32 	%r<72>;
	.reg .b32 	%f<181>;
	.reg .b64 	%rd<21>;
	// demoted variable
	.shared .align 4 .b8 _ZZ27matmul_shared_by_col_accessPKfS0_PfiE6tile_A[1024];
	// demoted variable
	.shared .align 4 .b8 _ZZ27matmul_shared_by_col_accessPKfS0_PfiE6tile_B[1024];
	ld.param.u64 	%rd4, [_Z27matmul_shared_by_col_accessPKfS0_Pfi_param_0];
	ld.param.u64 	%rd5, [_Z27matmul_shared_by_col_accessPKfS0_Pfi_param_1];
	ld.param.u64 	%rd3, [_Z27matmul_shared_by_col_accessPKfS0_Pfi_param_2];
	ld.param.u32 	%r35, [_Z27matmul_shared_by_col_accessPKfS0_Pfi_param_3];
	cvta.to.global.u64 	%rd1, %rd5;
	cvta.to.global.u64 	%rd2, %rd4;
	mov.u32 	%r36, %ctaid.y;
	shl.b32 	%r37, %r36, 4;
	mov.u32 	%r1, %tid.y;
	add.s32 	%r2, %r37, %r1;
	mov.u32 	%r38, %ctaid.x;
	shl.b32 	%r3, %r38, 4;
	mov.u32 	%r4, %tid.x;
	add.s32 	%r5, %r3, %r4;
	setp.lt.s32 	%p1, %r35, 1;
	mov.f32 	%f180, 0f00000000;
	@%p1 bra 	$L__BB1_19;
	shl.b32 	%r40, %r1, 6;
	mov.u32 	%r41, _ZZ27matmul_shared_by_col_accessPKfS0_PfiE6tile_A;
	add.s32 	%r6, %r41, %r40;
	shl.b32 	%r42, %r4, 2;
	add.s32 	%r7, %r6, %r42;
	mul.lo.s32 	%r8, %r35, %r2;
	mov.u32 	%r43, _ZZ27matmul_shared_by_col_accessPKfS0_PfiE6tile_B;
	add.s32 	%r10, %r43, %r42;
	add.s32 	%r9, %r10, %r40;
	add.s32 	%r11, %r35, -1;
	setp.lt.u32 	%p2, %r35, 17;
	mov.f32 	%f180, 0f00000000;
	mov.b32 	%r71, 0;
	@%p2 bra 	$L__BB1_13;
	shr.u32 	%r45, %r11, 4;
	add.s32 	%r46, %r45, 1;
	add.s32 	%r47, %r1, 16;
	mad.lo.s32 	%r48, %r35, %r47, %r4;
	add.s32 	%r68, %r48, %r3;
	shl.b32 	%r13, %r35, 5;
	mad.lo.s32 	%r49, %r1, %r35, %r4;
	add.s32 	%r67, %r49, %r3;
	add.s32 	%r66, %r4, %r8;
	and.b32  	%r50, %r46, 536870910;
	neg.s32 	%r64, %r50;
	mov.f32 	%f180, 0f00000000;
	mov.b32 	%r70, 16;
	mov.u32 	%r65, %r4;
	mov.u32 	%r69, %r1;
$L__BB1_3:
	max.u32 	%r51, %r2, %r65;
	setp.ge.u32 	%p3, %r51, %r35;
	mov.f32 	%f172, 0f00000000;
	@%p3 bra 	$L__BB1_5;
	mul.wide.u32 	%rd6, %r66, 4;
	add.s64 	%rd7, %rd2, %rd6;
	ld.global.f32 	%f172, [%rd7];
$L__BB1_5:
	setp.ge.s32 	%p4, %r5, %r35;
	st.shared.f32 	[%r7], %f172;
	setp.ge.u32 	%p5, %r69, %r35;
	mov.f32 	%f173, 0f00000000;
	or.pred  	%p6, %p4, %p5;
	@%p6 bra 	$L__BB1_7;
	mul.wide.u32 	%rd8, %r67, 4;
	add.s64 	%rd9, %rd1, %rd8;
	ld.global.f32 	%f173, [%rd9];
$L__BB1_7:
	st.shared.f32 	[%r9], %f173;
	bar.sync 	0;
	ld.shared.f32 	%f27, [%r6];
	ld.shared.f32 	%f28, [%r10];
	fma.rn.f32 	%f29, %f27, %f28, %f180;
	ld.shared.f32 	%f30, [%r6+4];
	ld.shared.f32 	%f31, [%r10+64];
	fma.rn.f32 	%f32, %f30, %f31, %f29;
	ld.shared.f32 	%f33, [%r6+8];
	ld.shared.f32 	%f34, [%r10+128];
	fma.rn.f32 	%f35, %f33, %f34, %f32;
	ld.shared.f32 	%f36, [%r6+12];
	ld.shared.f32 	%f37, [%r10+192];
	fma.rn.f32 	%f38, %f36, %f37, %f35;
	ld.shared.f32 	%f39, [%r6+16];
	ld.shared.f32 	%f40, [%r10+256];
	fma.rn.f32 	%f41, %f39, %f40, %f38;
	ld.shared.f32 	%f42, [%r6+20];
	ld.shared.f32 	%f43, [%r10+320];
	fma.rn.f32 	%f44, %f42, %f43, %f41;
	ld.shared.f32 	%f45, [%r6+24];
	ld.shared.f32 	%f46, [%r10+384];
	fma.rn.f32 	%f47, %f45, %f46, %f44;
	ld.shared.f32 	%f48, [%r6+28];
	ld.shared.f32 	%f49, [%r10+448];
	fma.rn.f32 	%f50, %f48, %f49, %f47;
	ld.shared.f32 	%f51, [%r6+32];
	ld.shared.f32 	%f52, [%r10+512];
	fma.rn.f32 	%f53, %f51, %f52, %f50;
	ld.shared.f32 	%f54, [%r6+36];
	ld.shared.f32 	%f55, [%r10+576];
	fma.rn.f32 	%f56, %f54, %f55, %f53;
	ld.shared.f32 	%f57, [%r6+40];
	ld.shared.f32 	%f58, [%r10+640];
	fma.rn.f32 	%f59, %f57, %f58, %f56;
	ld.shared.f32 	%f60, [%r6+44];
	ld.shared.f32 	%f61, [%r10+704];
	fma.rn.f32 	%f62, %f60, %f61, %f59;
	ld.shared.f32 	%f63, [%r6+48];
	ld.shared.f32 	%f64, [%r10+768];
	fma.rn.f32 	%f65, %f63, %f64, %f62;
	ld.shared.f32 	%f66, [%r6+52];
	ld.shared.f32 	%f67, [%r10+832];
	fma.rn.f32 	%f68, %f66, %f67, %f65;
	ld.shared.f32 	%f69, [%r6+56];
	ld.shared.f32 	%f70, [%r10+896];
	fma.rn.f32 	%f71, %f69, %f70, %f68;
	ld.shared.f32 	%f72, [%r6+60];
	ld.shared.f32 	%f73, [%r10+960];
	fma.rn.f32 	%f6, %f72, %f73, %f71;
	bar.sync 	0;
	add.s32 	%r52, %r65, 16;
	max.u32 	%r53, %r2, %r52;
	setp.ge.u32 	%p7, %r53, %r35;
	mov.f32 	%f174, 0f00000000;
	@%p7 bra 	$L__BB1_9;
	add.s32 	%r54, %r66, 16;
	mul.wide.u32 	%rd10, %r54, 4;
	add.s64 	%rd11, %rd2, %rd10;
	ld.global.f32 	%f174, [%rd11];
$L__BB1_9:
	st.shared.f32 	[%r7], %f174;
	add.s32 	%r55, %r69, 16;
	setp.ge.u32 	%p9, %r55, %r35;
	mov.f32 	%f175, 0f00000000;
	or.pred  	%p10, %p4, %p9;
	@%p10 bra 	$L__BB1_11;
	mul.wide.u32 	%rd12, %r68, 4;
	add.s64 	%rd13, %rd1, %rd12;
	ld.global.f32 	%f175, [%rd13];
$L__BB1_11:
	st.shared.f32 	[%r9], %f175;
	bar.sync 	0;
	ld.shared.f32 	%f75, [%r6];
	ld.shared.f32 	%f76, [%r10];
	fma.rn.f32 	%f77, %f75, %f76, %f6;
	ld.shared.f32 	%f78, [%r6+4];
	ld.shared.f32 	%f79, [%r10+64];
	fma.rn.f32 	%f80, %f78, %f79, %f77;
	ld.shared.f32 	%f81, [%r6+8];
	ld.shared.f32 	%f82, [%r10+128];
	fma.rn.f32 	%f83, %f81, %f82, %f80;
	ld.shared.f32 	%f84, [%r6+12];
	ld.shared.f32 	%f85, [%r10+192];
	fma.rn.f32 	%f86, %f84, %f85, %f83;
	ld.shared.f32 	%f87, [%r6+16];
	ld.shared.f32 	%f88, [%r10+256];
	fma.rn.f32 	%f89, %f87, %f88, %f86;
	ld.shared.f32 	%f90, [%r6+20];
	ld.shared.f32 	%f91, [%r10+320];
	fma.rn.f32 	%f92, %f90, %f91, %f89;
	ld.shared.f32 	%f93, [%r6+24];
	ld.shared.f32 	%f94, [%r10+384];
	fma.rn.f32 	%f95, %f93, %f94, %f92;
	ld.shared.f32 	%f96, [%r6+28];
	ld.shared.f32 	%f97, [%r10+448];
	fma.rn.f32 	%f98, %f96, %f97, %f95;
	ld.shared.f32 	%f99, [%r6+32];
	ld.shared.f32 	%f100, [%r10+512];
	fma.rn.f32 	%f101, %f99, %f100, %f98;
	ld.shared.f32 	%f102, [%r6+36];
	ld.shared.f32 	%f103, [%r10+576];
	fma.rn.f32 	%f104, %f102, %f103, %f101;
	ld.shared.f32 	%f105, [%r6+40];
	ld.shared.f32 	%f106, [%r10+640];
	fma.rn.f32 	%f107, %f105, %f106, %f104;
	ld.shared.f32 	%f108, [%r6+44];
	ld.shared.f32 	%f109, [%r10+704];
	fma.rn.f32 	%f110, %f108, %f109, %f107;
	ld.shared.f32 	%f111, [%r6+48];
	ld.shared.f32 	%f112, [%r10+768];
	fma.rn.f32 	%f113, %f111, %f112, %f110;
	ld.shared.f32 	%f114, [%r6+52];
	ld.shared.f32 	%f115, [%r10+832];
	fma.rn.f32 	%f116, %f114, %f115, %f113;
	ld.shared.f32 	%f117, [%r6+56];
	ld.shared.f32 	%f118, [%r10+896];
	fma.rn.f32 	%f119, %f117, %f118, %f116;
	ld.shared.f32 	%f120, [%r6+60];
	ld.shared.f32 	%f121, [%r10+960];
	fma.rn.f32 	%f180, %f120, %f121, %f119;
	bar.sync 	0;
	add.s32 	%r70, %r70, 32;
	add.s32 	%r69, %r69, 32;
	add.s32 	%r68, %r68, %r13;
	add.s32 	%r67, %r67, %r13;
	add.s32 	%r66, %r66, 32;
	add.s32 	%r65, %r65, 32;
	add.s32 	%r64, %r64, 2;
	setp.ne.s32 	%p11, %r64, 0;
	@%p11 bra 	$L__BB1_3;
	add.s32 	%r71, %r70, -16;
$L__BB1_13:
	and.b32  	%r56, %r11, 16;
	setp.ne.s32 	%p12, %r56, 0;
	@%p12 bra 	$L__BB1_19;
	add.s32 	%r33, %r71, %r4;
	max.u32 	%r58, %r2, %r33;
	setp.ge.u32 	%p13, %r58, %r35;
	mov.f32 	%f178, 0f00000000;
	@%p13 bra 	$L__BB1_16;
	add.s32 	%r59, %r33, %r8;
	mul.wide.u32 	%rd14, %r59, 4;
	add.s64 	%rd15, %rd2, %rd14;
	ld.global.f32 	%f178, [%rd15];
$L__BB1_16:
	setp.ge.s32 	%p14, %r5, %r35;
	st.shared.f32 	[%r7], %f178;
	add.s32 	%r34, %r71, %r1;
	setp.ge.u32 	%p15, %r34, %r35;
	mov.f32 	%f179, 0f00000000;
	or.pred  	%p16, %p14, %p15;
	@%p16 bra 	$L__BB1_18;
	mad.lo.s32 	%r61, %r34, %r35, %r5;
	mul.wide.u32 	%rd16, %r61, 4;
	add.s64 	%rd17, %rd1, %rd16;
	ld.global.f32 	%f179, [%rd17];
$L__BB1_18:
	st.shared.f32 	[%r9], %f179;
	bar.sync 	0;
	ld.shared.f32 	%f124, [%r6];
	ld.shared.f32 	%f125, [%r10];
	fma.rn.f32 	%f126, %f124, %f125, %f180;
	ld.shared.f32 	%f127, [%r6+4];
	ld.shared.f32 	%f128, [%r10+64];
	fma.rn.f32 	%f129, %f127, %f128, %f126;
	ld.shared.f32 	%f130, [%r6+8];
	ld.shared.f32 	%f131, [%r10+128];
	fma.rn.f32 	%f132, %f130, %f131, %f129;
	ld.shared.f32 	%f133, [%r6+12];
	ld.shared.f32 	%f134, [%r10+192];
	fma.rn.f32 	%f135, %f133, %f134, %f132;
	ld.shared.f32 	%f136, [%r6+16];
	ld.shared.f32 	%f137, [%r10+256];
	fma.rn.f32 	%f138, %f136, %f137, %f135;
	ld.shared.f32 	%f139, [%r6+20];
	ld.shared.f32 	%f140, [%r10+320];
	fma.rn.f32 	%f141, %f139, %f140, %f138;
	ld.shared.f32 	%f142, [%r6+24];
	ld.shared.f32 	%f143, [%r10+384];
	fma.rn.f32 	%f144, %f142, %f143, %f141;
	ld.shared.f32 	%f145, [%r6+28];
	ld.shared.f32 	%f146, [%r10+448];
	fma.rn.f32 	%f147, %f145, %f146, %f144;
	ld.shared.f32 	%f148, [%r6+32];
	ld.shared.f32 	%f149, [%r10+512];
	fma.rn.f32 	%f150, %f148, %f149, %f147;
	ld.shared.f32 	%f151, [%r6+36];
	ld.shared.f32 	%f152, [%r10+576];
	fma.rn.f32 	%f153, %f151, %f152, %f150;
	ld.shared.f32 	%f154, [%r6+40];
	ld.shared.f32 	%f155, [%r10+640];
	fma.rn.f32 	%f156, %f154, %f155, %f153;
	ld.shared.f32 	%f157, [%r6+44];
	ld.shared.f32 	%f158, [%r10+704];
	fma.rn.f32 	%f159, %f157, %f158, %f156;
	ld.shared.f32 	%f160, [%r6+48];
	ld.shared.f32 	%f161, [%r10+768];
	fma.rn.f32 	%f162, %f160, %f161, %f159;
	ld.shared.f32 	%f163, [%r6+52];
	ld.shared.f32 	%f164, [%r10+832];
	fma.rn.f32 	%f165, %f163, %f164, %f162;
	ld.shared.f32 	%f166, [%r6+56];
	ld.shared.f32 	%f167, [%r10+896];
	fma.rn.f32 	%f168, %f166, %f167, %f165;
	ld.shared.f32 	%f169, [%r6+60];
	ld.shared.f32 	%f170, [%r10+960];
	fma.rn.f32 	%f180, %f169, %f170, %f168;
	bar.sync 	0;
$L__BB1_19:
	max.s32 	%r62, %r2, %r5;
	setp.ge.s32 	%p17, %r62, %r35;
	@%p17 bra 	$L__BB1_21;
	mad.lo.s32 	%r63, %r35, %r2, %r5;
	cvta.to.global.u64 	%rd18, %rd3;
	mul.wide.s32 	%rd19, %r63, 4;
	add.s64 	%rd20, %rd18, %rd19;
	st.global.f32 	[%rd20], %f180;
$L__BB1_21:
	ret;

}


// ===== COMPILED SASS (sm_100) =====

	.target	sm_100

	.elftype	@"ET_EXEC"


//--------------------- .note.nv.tkinfo           --------------------------
	.section	.note.nv.tkinfo,"",@"SHT_NOTE"
	.sectionflags	@"SHF_NOTE_NV_TKINFO"
	.tkinfo
        /*0018*/ 	.word	0x00000002
        /*0030*/ 	.string	""
        /*0030*/ 	.string	"ptxas"
        /*0030*/ 	.string	"Cuda compilation tools, release 13.0, V13.0.88"
        /*0030*/ 	.string	"Build cuda_13.0.r13.0/compiler.36424714_0"
        /*0030*/ 	.string	"-arch sm_100 -m 64 "



//--------------------- .note.nv.cuinfo           --------------------------
	.section	.note.nv.cuinfo,"",@"SHT_NOTE"
	.sectionflags	@"SHF_NOTE_NV_CUINFO"
        /*0018*/ 	.short	0x0002
        /*001a*/ 	.short	0x0064
        /*001c*/ 	.short	0x0082
	.zero		2


//--------------------- .nv.info                  --------------------------
	.section	.nv.info,"",@"SHT_CUDA_INFO"
	.align	4


	//----- nvinfo : EIATTR_REGCOUNT
	.align		4
        /*0000*/ 	.byte	0x04, 0x2f
        /*0002*/ 	.short	(.L_1 - .L_0)
	.align		4
.L_0:
        /*0004*/ 	.word	index@(_Z19matmul_shared_basicPKfS0_Pfi)
        /*0008*/ 	.word	0x00000020


	//----- nvinfo : EIATTR_FRAME_SIZE
	.align		4
.L_1:
        /*000c*/ 	.byte	0x04, 0x11
        /*000e*/ 	.short	(.L_3 - .L_2)
	.align		4
.L_2:
        /*0010*/ 	.word	index@(_Z19matmul_shared_basicPKfS0_Pfi)
        /*0014*/ 	.word	0x00000000


	//----- nvinfo : EIATTR_REGCOUNT
	.align		4
.L_3:
        /*0018*/ 	.byte	0x04, 0x2f
        /*001a*/ 	.short	(.L_5 - .L_4)
	.align		4
.L_4:
        /*001c*/ 	.word	index@(_Z27matmul_shared_by_col_accessPKfS0_Pfi)
        /*0020*/ 	.word	0x00000020


	//----- nvinfo : EIATTR_FRAME_SIZE
	.align		4
.L_5:
        /*0024*/ 	.byte	0x04, 0x11
        /*0026*/ 	.short	(.L_7 - .L_6)
	.align		4
.L_6:
        /*0028*/ 	.word	index@(_Z27matmul_shared_by_col_accessPKfS0_Pfi)
        /*002c*/ 	.word	0x00000000


	//----- nvinfo : EIATTR_MIN_STACK_SIZE
	.align		4
.L_7:
        /*0030*/ 	.byte	0x04, 0x12
        /*0032*/ 	.short	(.L_9 - .L_8)
	.align		4
.L_8:
        /*0034*/ 	.word	index@(_Z27matmul_shared_by_col_accessPKfS0_Pfi)
        /*0038*/ 	.word	0x00000000


	//----- nvinfo : EIATTR_MIN_STACK_SIZE
	.align		4
.L_9:
        /*003c*/ 	.byte	0x04, 0x12
        /*003e*/ 	.short	(.L_11 - .L_10)
	.align		4
.L_10:
        /*0040*/ 	.word	index@(_Z19matmul_shared_basicPKfS0_Pfi)
        /*0044*/ 	.word	0x00000000
.L_11:


//--------------------- .nv.compat                --------------------------
	.section	.nv.compat,"",@"SHT_CUDA_COMPAT_INFO"
	.align	4
        /*0000*/ 	.byte	0x02, 0x09, 0x00, 0x00, 0x02, 0x02, 0x01, 0x00, 0x02, 0x05, 0x05, 0x00, 0x03, 0x07, 0x01, 0x01
        /*0010*/ 	.byte	0x02, 0x03, 0x00, 0x00, 0x02, 0x06, 0x01, 0x00, 0x04, 0x0b, 0x08, 0x00, 0x09, 0x00, 0x00, 0x00
        /*0020*/ 	.byte	0x00, 0x00, 0x00, 0x00


//--------------------- .nv.info._Z27matmul_shared_by_col_accessPKfS0_Pfi --------------------------
	.section	.nv.info._Z27matmul_shared_by_col_accessPKfS0_Pfi,"",@"SHT_CUDA_INFO"
	.sectionflags	@""
	.align	4


	//----- nvinfo : EIATTR_CUDA_API_VERSION
	.align		4
        /*0000*/ 	.byte	0x04, 0x37
        /*0002*/ 	.short	(.L_13 - .L_12)
.L_12:
        /*0004*/ 	.word	0x00000082


	//----- nvinfo : EIATTR_KPARAM_INFO
	.align		4
.L_13:
        /*0008*/ 	.byte	0x04, 0x17
        /*000a*/ 	.short	(.L_15 - .L_14)
.L_14:
        /*000c*/ 	.word	0x00000000
        /*0010*/ 	.short	0x0003
        /*0012*/ 	.short	0x0018
        /*0014*/ 	.byte	0x00, 0xf0, 0x11, 0x00


	//----- nvinfo : EIATTR_KPARAM_INFO
	.align		4
.L_15:
        /*0018*/ 	.byte	0x04, 0x17
        /*001a*/ 	.short	(.L_17 - .L_16)
.L_16:
        /*001c*/ 	.word	0x00000000
        /*0020*/ 	.short	0x0002
        /*0022*/ 	.short	0x0010
        /*0024*/ 	.byte	0x00, 0xf5, 0x21, 0x00


	//----- nvinfo : EIATTR_KPARAM_INFO
	.align		4
.L_17:
        /*0028*/ 	.byte	0x04, 0x17
        /*002a*/ 	.short	(.L_19 - .L_18)
.L_18:
        /*002c*/ 	.word	0x00000000
        /*0030*/ 	.short	0x0001
        /*0032*/ 	.short	0x0008
        /*0034*/ 	.byte	0x00, 0xf5, 0x21, 0x00


	//----- nvinfo : EIATTR_KPARAM_INFO
	.align		4
.L_19:
        /*0038*/ 	.byte	0x04, 0x17
        /*003a*/ 	.short	(.L_21 - .L_20)
.L_20:
        /*003c*/ 	.word	0x00000000
        /*0040*/ 	.short	0x0000
        /*0042*/ 	.short	0x0000
        /*0044*/ 	.byte	0x00, 0xf5, 0x21, 0x00


	//----- nvinfo : EIATTR_SPARSE_MMA_MASK
	.align		4
.L_21:
        /*0048*/ 	.byte	0x03, 0x50
        /*004a*/ 	.short	0x0000


	//----- nvinfo : EIATTR_MAXREG_COUNT
	.align		4
        /*004c*/ 	.byte	0x03, 0x1b
        /*004e*/ 	.short	0x00ff


	//----- nvinfo : EIATTR_NUM_BARRIERS
	.align		4
        /*0050*/ 	.byte	0x02, 0x4c
        /*0052*/ 	.byte	0x01
	.zero		1


	//----- nvinfo : EIATTR_MERCURY_ISA_VERSION
	.align		4
        /*0054*/ 	.byte	0x03, 0x5f
        /*0056*/ 	.short	0x0101


	//----- nvinfo : EIATTR_VRC_CTA_INIT_COUNT
	.align		4
        /*0058*/ 	.byte	0x02, 0x4a
	.zero		1
	.zero		1


	//----- nvinfo : EIATTR_EXIT_INSTR_OFFSETS
	.align		4
        /*005c*/ 	.byte	0x04, 0x1c
        /*005e*/ 	.short	(.L_23 - .L_22)


	//   ....[0]....
.L_22:
        /*0060*/ 	.word	0x00000d90


	//   ....[1]....
        /*0064*/ 	.word	0x00000de0


	//----- nvinfo : EIATTR_CBANK_PARAM_SIZE
	.align		4
.L_23:
        /*0068*/ 	.byte	0x03, 0x19
        /*006a*/ 	.short	0x001c


	//----- nvinfo : EIATTR_PARAM_CBANK
	.align		4
        /*006c*/ 	.byte	0x04, 0x0a
        /*006e*/ 	.short	(.L_25 - .L_24)
	.align		4
.L_24:
        /*0070*/ 	.word	index@(.nv.constant0._Z27matmul_shared_by_col_accessPKfS0_Pfi)
        /*0074*/ 	.short	0x0380
        /*0076*/ 	.short	0x001c


	//----- nvinfo : EIATTR_SW_WAR
	.align		4
.L_25:
        /*0078*/ 	.byte	0x04, 0x36
        /*007a*/ 	.short	(.L_27 - .L_26)
.L_26:
        /*007c*/ 	.word	0x00000008
.L_27:


//--------------------- .nv.info._Z19matmul_shared_basicPKfS0_Pfi --------------------------
	.section	.nv.info._Z19matmul_shared_basicPKfS0_Pfi,"",@"SHT_CUDA_INFO"
	.sectionflags	@""
	.align	4


	//----- nvinfo : EIATTR_CUDA_API_VERSION
	.align		4
        /*0000*/ 	.byte	0x04, 0x37
        /*0002*/ 	.short	(.L_29 - .L_28)
.L_28:
        /*0004*/ 	.word	0x00000082


	//----- nvinfo : EIATTR_KPARAM_INFO
	.align		4
.L_29:
        /*0008*/ 	.byte	0x04, 0x17
        /*000a*/ 	.short	(.L_31 - .L_30)
.L_30:
        /*000c*/ 	.word	0x00000000
        /*0010*/ 	.short	0x0003
        /*0012*/ 	.short	0x0018
        /*0014*/ 	.byte	0x00, 0xf0, 0x11, 0x00


	//----- nvinfo : EIATTR_KPARAM_INFO
	.align		4
.L_31:
        /*0018*/ 	.byte	0x04, 0x17
        /*001a*/ 	.short	(.L_33 - .L_32)
.L_32:
        /*001c*/ 	.word	0x00000000
        /*0020*/ 	.short	0x0002
        /*0022*/ 	.short	0x0010
        /*0024*/ 	.byte	0x00, 0xf5, 0x21, 0x00


	//----- nvinfo : EIATTR_KPARAM_INFO
	.align		4
.L_33:
        /*0028*/ 	.byte	0x04, 0x17
        /*002a*/ 	.short	(.L_35 - .L_34)
.L_34:
        /*002c*/ 	.word	0x00000000
        /*0030*/ 	.short	0x0001
        /*0032*/ 	.short	0x0008
        /*0034*/ 	.byte	0x00, 0xf5, 0x21, 0x00


	//----- nvinfo : EIATTR_KPARAM_INFO
	.align		4
.L_35:
        /*0038*/ 	.byte	0x04, 0x17
        /*003a*/ 	.short	(.L_37 - .L_36)
.L_36:
        /*003c*/ 	.word	0x00000000
        /*0040*/ 	.short	0x0000
        /*0042*/ 	.short	0x0000
        /*0044*/ 	.byte	0x00, 0xf5, 0x21, 0x00


	//----- nvinfo : EIATTR_SPARSE_MMA_MASK
	.align		4
.L_37:
        /*0048*/ 	.byte	0x03, 0x50
        /*004a*/ 	.short	0x0000


	//----- nvinfo : EIATTR_MAXREG_COUNT
	.align		4
        /*004c*/ 	.byte	0x03, 0x1b
        /*004e*/ 	.short	0x00ff


	//----- nvinfo : EIATTR_NUM_BARRIERS
	.align		4
        /*0050*/ 	.byte	0x02, 0x4c
        /*0052*/ 	.byte	0x01
	.zero		1


	//----- nvinfo : EIATTR_MERCURY_ISA_VERSION
	.align		4
        /*0054*/ 	.byte	0x03, 0x5f
        /*0056*/ 	.short	0x0101


	//----- nvinfo : EIATTR_VRC_CTA_INIT_COUNT
	.align		4
        /*0058*/ 	.byte	0x02, 0x4a
	.zero		1
	.zero		1


	//----- nvinfo : EIATTR_EXIT_INSTR_OFFSETS
	.align		4
        /*005c*/ 	.byte	0x04, 0x1c
        /*005e*/ 	.short	(.L_39 - .L_38)


	//   ....[0]....
.L_38:
        /*0060*/ 	.word	0x00000d90


	//   ....[1]....
        /*0064*/ 	.word	0x00000de0


	//----- nvinfo : EIATTR_CBANK_PARAM_SIZE
	.align		4
.L_39:
        /*0068*/ 	.byte	0x03, 0x19
        /*006a*/ 	.short	0x001c


	//----- nvinfo : EIATTR_PARAM_CBANK
	.align		4
        /*006c*/ 	.byte	0x04, 0x0a
        /*006e*/ 	.short	(.L_41 - .L_40)
	.align		4
.L_40:
        /*0070*/ 	.word	index@(.nv.constant0._Z19matmul_shared_basicPKfS0_Pfi)
        /*0074*/ 	.short	0x0380
        /*0076*/ 	.short	0x001c


	//----- nvinfo : EIATTR_SW_WAR
	.align		4
.L_41:
        /*0078*/ 	.byte	0x04, 0x36
        /*007a*/ 	.short	(.L_43 - .L_42)
.L_42:
        /*007c*/ 	.word	0x00000008
.L_43:


//--------------------- .nv.callgraph             --------------------------
	.section	.nv.callgraph,"",@"SHT_CUDA_CALLGRAPH"
	.align	4
	.sectionentsize	8
	.align		4
        /*0000*/ 	.word	0x00000000
	.align		4
        /*0004*/ 	.word	0xffffffff
	.align		4
        /*0008*/ 	.word	0x00000000
	.align		4
        /*000c*/ 	.word	0xfffffffe
	.align		4
        /*0010*/ 	.word	0x00000000
	.align		4
        /*0014*/ 	.word	0xfffffffd
	.align		4
        /*0018*/ 	.word	0x00000000
	.align		4
        /*001c*/ 	.word	0xfffffffc


//--------------------- .text._Z27matmul_shared_by_col_accessPKfS0_Pfi --------------------------
	.section	.text._Z27matmul_shared_by_col_accessPKfS0_Pfi,"ax",@progbits
	.align	128
        .global         _Z27matmul_shared_by_col_accessPKfS0_Pfi
        .type           _Z27matmul_shared_by_col_accessPKfS0_Pfi,@function
        .size           _Z27matmul_shared_by_col_accessPKfS0_Pfi,(.L_x_8 - _Z27matmul_shared_by_col_accessPKfS0_Pfi)
        .other          _Z27matmul_shared_by_col_accessPKfS0_Pfi,@"STO_CUDA_ENTRY STV_DEFAULT"
_Z27matmul_shared_by_col_accessPKfS0_Pfi:
.text._Z27matmul_shared_by_col_accessPKfS0_Pfi:
[----:B------:R-:W-:Y:S01]  /*0000*/  LDC R1, c[0x0][0x37c] ;  /* 0x0000df00ff017b82 */ /* 0x000fe20000000800 */
[----:B------:R-:W0:Y:S01]  /*0010*/  LDCU UR4, c[0x0][0x398] ;  /* 0x00007300ff0477ac */ /* 0x000e220008000800 */
[----:B------:R-:W1:Y:S01]  /*0020*/  S2R R2, SR_CTAID.Y ;  /* 0x0000000000027919 */ /* 0x000e620000002600 */
[----:B------:R-:W-:Y:S01]  /*0030*/  HFMA2 R11, -RZ, RZ, 0, 0 ;  /* 0x00000000ff0b7431 */ /* 0x000fe200000001ff */
[----:B------:R-:W2:Y:S01]  /*0040*/  LDCU.64 UR8, c[0x0][0x358] ;  /* 0x00006b00ff0877ac */ /* 0x000ea20008000a00 */
[----:B------:R-:W1:Y:S01]  /*0050*/  S2R R17, SR_TID.Y ;  /* 0x0000000000117919 */ /* 0x000e620000002200 */
[----:B------:R-:W3:Y:S01]  /*0060*/  S2R R10, SR_CTAID.X ;  /* 0x00000000000a7919 */ /* 0x000ee20000002500 */
[----:B------:R-:W3:Y:S01]  /*0070*/  S2R R7, SR_TID.X ;  /* 0x0000000000077919 */ /* 0x000ee20000002100 */
[----:B0-----:R-:W-:-:S04]  /*0080*/  MOV R0, UR4 ;  /* 0x0000000400007c02 */ /* 0x001fc80008000f00 */
[----:B------:R-:W-:Y:S02]  /*0090*/  ISETP.GE.AND P0, PT, R0, 0x1, PT ;  /* 0x000000010000780c */ /* 0x000fe40003f06270 */
[----:B-1----:R-:W-:Y:S02]  /*00a0*/  LEA R3, R2, R17, 0x4 ;  /* 0x0000001102037211 */ /* 0x002fe400078e20ff */
[----:B---3--:R-:W-:-:S09]  /*00b0*/  LEA R5, R10, R7, 0x4 ;  /* 0x000000070a057211 */ /* 0x008fd200078e20ff */
[----:B--2---:R-:W-:Y:S05]  /*00c0*/  @!P0 BRA `(.L_x_0) ;  /* 0x0000000c00288947 */ /* 0x004fea0003800000 */
[----:B------:R-:W0:Y:S01]  /*00d0*/  S2UR UR6, SR_CgaCtaId ;  /* 0x00000000000679c3 */ /* 0x000e220000008800 */
[----:B------:R-:W-:Y:S01]  /*00e0*/  UMOV UR4, 0x400 ;  /* 0x0000040000047882 */ /* 0x000fe20000000000 */
[C---:B------:R-:W-:Y:S01]  /*00f0*/  ISETP.GE.U32.AND P0, PT, R0.reuse, 0x11, PT ;  /* 0x000000110000780c */ /* 0x040fe20003f06070 */
[----:B------:R-:W-:Y:S01]  /*0100*/  UIADD3 UR5, UPT, UPT, UR4, 0x400, URZ ;  /* 0x0000040004057890 */ /* 0x000fe2000fffe0ff */
[----:B------:R-:W-:Y:S02]  /*0110*/  IADD3 R22, PT, PT, R0, -0x1, RZ ;  /* 0xffffffff00167810 */ /* 0x000fe40007ffe0ff */
[----:B------:R-:W-:Y:S01]  /*0120*/  MOV R11, RZ ;  /* 0x000000ff000b7202 */ /* 0x000fe20000000f00 */
[----:B0-----:R-:W-:Y:S02]  /*0130*/  ULEA UR4, UR6, UR4, 0x18 ;  /* 0x0000000406047291 */ /* 0x001fe4000f8ec0ff */
[----:B------:R-:W-:-:S04]  /*0140*/  ULEA UR5, UR6, UR5, 0x18 ;  /* 0x0000000506057291 */ /* 0x000fc8000f8ec0ff */
[----:B------:R-:W-:Y:S01]  /*0150*/  LEA R4, R17, UR4, 0x6 ;  /* 0x0000000411047c11 */ /* 0x000fe2000f8e30ff */
[----:B------:R-:W-:Y:S01]  /*0160*/  UMOV UR4, URZ ;  /* 0x000000ff00047c82 */ /* 0x000fe20008000000 */
[C---:B------:R-:W-:Y:S02]  /*0170*/  LEA R2, R7.reuse, UR5, 0x2 ;  /* 0x0000000507027c11 */ /* 0x040fe4000f8e10ff */
[----:B------:R-:W-:Y:S02]  /*0180*/  LEA R25, R7, R4, 0x2 ;  /* 0x0000000407197211 */ /* 0x000fe400078e10ff */
[----:B------:R-:W-:Y:S01]  /*0190*/  LEA R24, R17, R2, 0x6 ;  /* 0x0000000211187211 */ /* 0x000fe200078e30ff */
[----:B------:R-:W-:Y:S06]  /*01a0*/  @!P0 BRA `(.L_x_1) ;  /* 0x0000000800088947 */ /* 0x000fec0003800000 */
[----:B------:R-:W0:Y:S01]  /*01b0*/  LDC R6, c[0x0][0x398] ;  /* 0x0000e600ff067b82 */ /* 0x000e220000000800 */
[C---:B------:R-:W-:Y:S01]  /*01c0*/  IADD3 R8, PT, PT, R17.reuse, 0x10, RZ ;  /* 0x0000001011087810 */ /* 0x040fe20007ffe0ff */
[-CC-:B------:R-:W-:Y:S01]  /*01d0*/  IMAD R21, R17, R0.reuse, R7.reuse ;  /* 0x0000000011157224 */ /* 0x180fe200078e0207 */
[----:B------:R-:W-:Y:S01]  /*01e0*/  MOV R11, RZ ;  /* 0x000000ff000b7202 */ /* 0x000fe20000000f00 */
[-CC-:B------:R-:W-:Y:S01]  /*01f0*/  IMAD R20, R3, R0.reuse, R7.reuse ;  /* 0x0000000003147224 */ /* 0x180fe200078e0207 */
[----:B------:R-:W-:Y:S01]  /*0200*/  MOV R16, R7 ;  /* 0x0000000700107202 */ /* 0x000fe20000000f00 */
[----:B------:R-:W-:Y:S01]  /*0210*/  IMAD R23, R8, R0, R7 ;  /* 0x0000000008177224 */ /* 0x000fe200078e0207 */
[----:B------:R-:W-:Y:S01]  /*0220*/  LEA.HI R8, R22, 0x1, RZ, 0x1c ;  /* 0x0000000116087811 */ /* 0x000fe200078fe0ff */
[----:B------:R-:W-:Y:S01]  /*0230*/  UMOV UR4, 0x10 ;  /* 0x0000001000047882 */ /* 0x000fe20000000000 */
[----:B------:R-:W-:Y:S02]  /*0240*/  LEA R21, R10, R21, 0x4 ;  /* 0x000000150a157211 */ /* 0x000fe400078e20ff */
[----:B------:R-:W-:-:S02]  /*0250*/  LOP3.LUT R8, R8, 0x1ffffffe, RZ, 0xc0, !PT ;  /* 0x1ffffffe08087812 */ /* 0x000fc400078ec0ff */
[----:B------:R-:W-:Y:S02]  /*0260*/  LEA R23, R10, R23, 0x4 ;  /* 0x000000170a177211 */ /* 0x000fe400078e20ff */
[----:B------:R-:W-:Y:S02]  /*0270*/  MOV R19, R17 ;  /* 0x0000001100137202 */ /* 0x000fe40000000f00 */
[----:B------:R-:W-:-:S07]  /*0280*/  IADD3 R18, PT, PT, -R8, RZ, RZ ;  /* 0x000000ff08127210 */ /* 0x000fce0007ffe1ff */
.L_x_2:
[----:B0-----:R-:W-:Y:S01]  /*0290*/  MOV R0, R6 ;  /* 0x0000000600007202 */ /* 0x001fe20000000f00 */
[----:B------:R-:W-:Y:S01]  /*02a0*/  HFMA2 R10, -RZ, RZ, 0, 0 ;  /* 0x00000000ff0a7431 */ /* 0x000fe200000001ff */
[----:B------:R-:W-:Y:S02]  /*02b0*/  VIMNMX.U32 R9, PT, PT, R3, R16, !PT ;  /* 0x0000001003097248 */ /* 0x000fe40007fe0000 */
[-C--:B------:R-:W-:Y:S02]  /*02c0*/  ISETP.GE.AND P0, PT, R5, R0.reuse, PT ;  /* 0x000000000500720c */ /* 0x080fe40003f06270 */
[-C--:B------:R-:W-:Y:S02]  /*02d0*/  ISETP.GE.U32.AND P2, PT, R9, R0.reuse, PT ;  /* 0x000000000900720c */ /* 0x080fe40003f46070 */
[----:B------:R-:W-:Y:S02]  /*02e0*/  ISETP.GE.U32.OR P1, PT, R19, R0, P0 ;  /* 0x000000001300720c */ /* 0x000fe40000726470 */
[----:B------:R-:W-:-:S09]  /*02f0*/  MOV R29, RZ ;  /* 0x000000ff001d7202 */ /* 0x000fd20000000f00 */
[----:B------:R-:W0:Y:S08]  /*0300*/  @!P2 LDC.64 R12, c[0x0][0x380] ;  /* 0x0000e000ff0cab82 */ /* 0x000e300000000a00 */
[----:B------:R-:W1:Y:S01]  /*0310*/  @!P1 LDC.64 R8, c[0x0][0x388] ;  /* 0x0000e200ff089b82 */ /* 0x000e620000000a00 */
[----:B0-----:R-:W-:-:S05]  /*0320*/  @!P2 IMAD.WIDE.U32 R26, R20, 0x4, R12 ;  /* 0x00000004141aa825 */ /* 0x001fca00078e000c */
[----:B------:R-:W2:Y:S01]  /*0330*/  @!P2 LDG.E R10, desc[UR8][R26.64] ;  /* 0x000000081a0aa981 */ /* 0x000ea2000c1e1900 */
[----:B-1----:R-:W-:-:S05]  /*0340*/  @!P1 IMAD.WIDE.U32 R8, R21, 0x4, R8 ;  /* 0x0000000415089825 */ /* 0x002fca00078e0008 */
[----:B------:R-:W3:Y:S04]  /*0350*/  @!P1 LDG.E R29, desc[UR8][R8.64] ;  /* 0x00000008081d9981 */ /* 0x000ee8000c1e1900 */
[----:B--2---:R-:W-:Y:S04]  /*0360*/  STS [R25], R10 ;  /* 0x0000000a19007388 */ /* 0x004fe80000000800 */
[----:B---3--:R-:W-:Y:S01]  /*0370*/  STS [R24], R29 ;  /* 0x0000001d18007388 */ /* 0x008fe20000000800 */
[----:B------:R-:W-:Y:S06]  /*0380*/  BAR.SYNC.DEFER_BLOCKING 0x0 ;  /* 0x0000000000007b1d */ /* 0x000fec0000010000 */
[----:B------:R-:W-:Y:S04]  /*0390*/  LDS R8, [R2] ;  /* 0x0000000002087984 */ /* 0x000fe80000000800 */
[----:B------:R-:W0:Y:S04]  /*03a0*/  LDS.128 R12, [R4] ;  /* 0x00000000040c7984 */ /* 0x000e280000000c00 */
[----:B------:R-:W1:Y:S04]  /*03b0*/  LDS R9, [R2+0x40] ;  /* 0x0000400002097984 */ /* 0x000e680000000800 */
[----:B------:R-:W2:Y:S04]  /*03c0*/  LDS R26, [R2+0x80] ;  /* 0x00008000021a7984 */ /* 0x000ea80000000800 */
[----:B------:R-:W3:Y:S01]  /*03d0*/  LDS R28, [R2+0xc0] ;  /* 0x0000c000021c7984 */ /* 0x000ee20000000800 */
[----:B0-----:R-:W-:-:S04]  /*03e0*/  FFMA R12, R12, R8, R11 ;  /* 0x000000080c0c7223 */ /* 0x001fc8000000000b */
[----:B-1----:R-:W-:Y:S02]  /*03f0*/  FFMA R11, R9, R13, R12 ;  /* 0x0000000d090b7223 */ /* 0x002fe4000000000c */
[----:B------:R-:W-:Y:S02]  /*0400*/  LDS R13, [R2+0x100] ;  /* 0x00010000020d7984 */ /* 0x000fe40000000800 */
[----:B--2---:R-:W-:Y:S02]  /*0410*/  FFMA R27, R26, R14, R11 ;  /* 0x0000000e1a1b7223 */ /* 0x004fe4000000000b */
[----:B------:R-:W0:Y:S02]  /*0420*/  LDS.128 R8, [R4+0x10] ;  /* 0x0000100004087984 */ /* 0x000e240000000c00 */
[----:B---3--:R-:W-:Y:S02]  /*0430*/  FFMA R15, R28, R15, R27 ;  /* 0x0000000f1c0f7223 */ /* 0x008fe4000000001b */
[----:B------:R-:W1:Y:S04]  /*0440*/  LDS R27, [R2+0x140] ;  /* 0x00014000021b7984 */ /* 0x000e680000000800 */
[----:B------:R-:W2:Y:S04]  /*0450*/  LDS R12, [R2+0x180] ;  /* 0x00018000020c7984 */ /* 0x000ea80000000800 */
[----:B------:R-:W3:Y:S04]  /*0460*/  LDS R26, [R2+0x1c0] ;  /* 0x0001c000021a7984 */ /* 0x000ee80000000800 */
[----:B------:R-:W-:Y:S01]  /*0470*/  LDS R28, [R2+0x3c0] ;  /* 0x0003c000021c7984 */ /* 0x000fe20000000800 */
        /* <DEDUP_REMOVED lines=14> */
[----:B---3--:R-:W-:Y:S01]  /*0560*/  FFMA R15, R26, R15, R13 ;  /* 0x0000000f1a0f7223 */ /* 0x008fe2000000000d */
[----:B------:R-:W-:Y:S01]  /*0570*/  VIADDMNMX.U32 R13, R16, 0x10, R3, !PT ;  /* 0x00000010100d7846 */ /* 0x000fe20007800003 */
[----:B------:R-:W1:Y:S03]  /*0580*/  LDS R14, [R2+0x340] ;  /* 0x00034000020e7984 */ /* 0x000e660000000800 */
[----:B------:R-:W-:-:S13]  /*0590*/  ISETP.GE.U32.AND P1, PT, R13, R0, PT ;  /* 0x000000000d00720c */ /* 0x000fda0003f26070 */
[----:B------:R-:W2:Y:S01]  /*05a0*/  @!P1 LDC.64 R12, c[0x0][0x380] ;  /* 0x0000e000ff0c9b82 */ /* 0x000ea20000000a00 */
[----:B0-----:R-:W-:Y:S01]  /*05b0*/  FFMA R15, R8, R27, R15 ;  /* 0x0000001b080f7223 */ /* 0x001fe2000000000f */
[----:B------:R-:W-:-:S04]  /*05c0*/  IADD3 R27, PT, PT, R19, 0x10, RZ ;  /* 0x00000010131b7810 */ /* 0x000fc80007ffe0ff */
[----:B------:R-:W-:Y:S02]  /*05d0*/  ISETP.GE.U32.OR P0, PT, R27, R0, P0 ;  /* 0x000000001b00720c */ /* 0x000fe40000706470 */
[----:B------:R-:W-:-:S05]  /*05e0*/  @!P1 IADD3 R27, PT, PT, R20, 0x10, RZ ;  /* 0x00000010141b9810 */ /* 0x000fca0007ffe0ff */
[----:B--2---:R-:W-:-:S04]  /*05f0*/  @!P1 IMAD.WIDE.U32 R26, R27, 0x4, R12 ;  /* 0x000000041b1a9825 */ /* 0x004fc800078e000c */
[----:B-1----:R-:W-:Y:S01]  /*0600*/  FFMA R12, R14, R9, R15 ;  /* 0x000000090e0c7223 */ /* 0x002fe2000000000f */
[----:B------:R-:W0:Y:S01]  /*0610*/  LDS R13, [R2+0x380] ;  /* 0x00038000020d7984 */ /* 0x000e220000000800 */
[----:B------:R-:W1:Y:S01]  /*0620*/  @!P0 LDC.64 R8, c[0x0][0x388] ;  /* 0x0000e200ff088b82 */ /* 0x000e620000000a00 */
[----:B------:R-:W-:-:S07]  /*0630*/  HFMA2 R29, -RZ, RZ, 0, 0 ;  /* 0x00000000ff1d7431 */ /* 0x000fce00000001ff */
[----:B------:R-:W-:Y:S01]  /*0640*/  BAR.SYNC.DEFER_BLOCKING 0x0 ;  /* 0x0000000000007b1d */ /* 0x000fe20000010000 */
[----:B------:R-:W-:Y:S01]  /*0650*/  MOV R15, RZ ;  /* 0x000000ff000f7202 */ /* 0x000fe20000000f00 */
[----:B-1----:R-:W-:-:S04]  /*0660*/  @!P0 IMAD.WIDE.U32 R8, R23, 0x4, R8 ;  /* 0x0000000417088825 */ /* 0x002fc800078e0008 */
[----:B------:R1:W2:Y:S04]  /*0670*/  @!P1 LDG.E R29, desc[UR8][R26.64] ;  /* 0x000000081a1d9981 */ /* 0x0002a8000c1e1900 */
[----:B------:R-:W3:Y:S01]  /*0680*/  @!P0 LDG.E R15, desc[UR8][R8.64] ;  /* 0x00000008080f8981 */ /* 0x000ee2000c1e1900 */
[----:B0-----:R-:W-:-:S04]  /*0690*/  FFMA R10, R13, R10, R12 ;  /* 0x0000000a0d0a7223 */ /* 0x001fc8000000000c */
[----:B-1----:R-:W-:Y:S01]  /*06a0*/  FFMA R27, R28, R11, R10 ;  /* 0x0000000b1c1b7223 */ /* 0x002fe2000000000a */
[----:B------:R-:W-:-:S04]  /*06b0*/  IADD3 R18, PT, PT, R18, 0x2, RZ ;  /* 0x0000000212127810 */ /* 0x000fc80007ffe0ff */
[----:B------:R-:W-:Y:S01]  /*06c0*/  ISETP.NE.AND P0, PT, R18, RZ, PT ;  /* 0x000000ff1200720c */ /* 0x000fe20003f05270 */
[----:B------:R-:W-:Y:S01]  /*06d0*/  UIADD3 UR4, UPT, UPT, UR4, 0x20, URZ ;  /* 0x0000002004047890 */ /* 0x000fe2000fffe0ff */
[----:B------:R-:W-:Y:S02]  /*06e0*/  IADD3 R16, PT, PT, R16, 0x20, RZ ;  /* 0x0000002010107810 */ /* 0x000fe40007ffe0ff */
[----:B------:R-:W-:Y:S02]  /*06f0*/  IADD3 R19, PT, PT, R19, 0x20, RZ ;  /* 0x0000002013137810 */ /* 0x000fe40007ffe0ff */
[----:B------:R-:W-:Y:S02]  /*0700*/  IADD3 R20, PT, PT, R20, 0x20, RZ ;  /* 0x0000002014147810 */ /* 0x000fe40007ffe0ff */
[C---:B------:R-:W-:Y:S02]  /*0710*/  LEA R21, R0.reuse, R21, 0x5 ;  /* 0x0000001500157211 */ /* 0x040fe400078e28ff */
[----:B------:R-:W-:Y:S01]  /*0720*/  LEA R23, R0, R23, 0x5 ;  /* 0x0000001700177211 */ /* 0x000fe200078e28ff */
[----:B--2---:R-:W-:Y:S04]  /*0730*/  STS [R25], R29 ;  /* 0x0000001d19007388 */ /* 0x004fe80000000800 */
[----:B---3--:R-:W-:Y:S01]  /*0740*/  STS [R24], R15 ;  /* 0x0000000f18007388 */ /* 0x008fe20000000800 */
[----:B------:R-:W-:Y:S06]  /*0750*/  BAR.SYNC.DEFER_BLOCKING 0x0 ;  /* 0x0000000000007b1d */ /* 0x000fec0000010000 */
[----:B------:R-:W-:Y:S04]  /*0760*/  LDS R9, [R2] ;  /* 0x0000000002097984 */ /* 0x000fe80000000800 */
[----:B------:R-:W0:Y:S04]  /*0770*/  LDS.128 R12, [R4] ;  /* 0x00000000040c7984 */ /* 0x000e280000000c00 */
        /* <DEDUP_REMOVED lines=29> */
[----:B------:R-:W2:Y:S01]  /*0950*/  LDS R12, [R2+0x380] ;  /* 0x00038000020c7984 */ /* 0x000ea20000000800 */
[----:B0-----:R-:W-:-:S04]  /*0960*/  FFMA R8, R8, R13, R15 ;  /* 0x0000000d08087223 */ /* 0x001fc8000000000f */
[----:B-1----:R-:W-:-:S04]  /*0970*/  FFMA R9, R27, R9, R8 ;  /* 0x000000091b097223 */ /* 0x002fc80000000008 */
[----:B--2---:R-:W-:-:S04]  /*0980*/  FFMA R10, R12, R10, R9 ;  /* 0x0000000a0c0a7223 */ /* 0x004fc80000000009 */
[----:B------:R-:W-:Y:S01]  /*0990*/  FFMA R11, R29, R11, R10 ;  /* 0x0000000b1d0b7223 */ /* 0x000fe2000000000a */
[----:B------:R-:W-:Y:S06]  /*09a0*/  BAR.SYNC.DEFER_BLOCKING 0x0 ;  /* 0x0000000000007b1d */ /* 0x000fec0000010000 */
[----:B------:R-:W-:Y:S05]  /*09b0*/  @P0 BRA `(.L_x_2) ;  /* 0xfffffff800340947 */ /* 0x000fea000383ffff */
[----:B------:R-:W-:-:S12]  /*09c0*/  UIADD3 UR4, UPT, UPT, UR4, -0x10, URZ ;  /* 0xfffffff004047890 */ /* 0x000fd8000fffe0ff */
.L_x_1:
[----:B------:R-:W-:-:S13]  /*09d0*/  LOP3.LUT P0, RZ, R22, 0x10, RZ, 0xc0, !PT ;  /* 0x0000001016ff7812 */ /* 0x000fda000780c0ff */
[----:B------:R-:W-:Y:S05]  /*09e0*/  @P0 BRA `(.L_x_0) ;  /* 0x0000000000e00947 */ /* 0x000fea0003800000 */
[----:B------:R-:W-:Y:S02]  /*09f0*/  IADD3 R10, PT, PT, R7, UR4, RZ ;  /* 0x00000004070a7c10 */ /* 0x000fe4000fffe0ff */
[----:B------:R-:W-:Y:S02]  /*0a00*/  IADD3 R17, PT, PT, R17, UR4, RZ ;  /* 0x0000000411117c10 */ /* 0x000fe4000fffe0ff */
[----:B------:R-:W-:Y:S02]  /*0a10*/  VIMNMX.U32 R7, PT, PT, R3, R10, !PT ;  /* 0x0000000a03077248 */ /* 0x000fe40007fe0000 */
[-C--:B------:R-:W-:Y:S02]  /*0a20*/  ISETP.GE.U32.AND P0, PT, R17, R0.reuse, PT ;  /* 0x000000001100720c */ /* 0x080fe40003f06070 */
[-C--:B------:R-:W-:Y:S02]  /*0a30*/  ISETP.GE.U32.AND P1, PT, R7, R0.reuse, PT ;  /* 0x000000000700720c */ /* 0x080fe40003f26070 */
[----:B------:R-:W-:-:S02]  /*0a40*/  ISETP.GE.OR P0, PT, R5, R0, P0 ;  /* 0x000000000500720c */ /* 0x000fc40000706670 */
[----:B------:R-:W-:-:S09]  /*0a50*/  MOV R23, RZ ;  /* 0x000000ff00177202 */ /* 0x000fd20000000f00 */
[----:B------:R-:W0:Y:S01]  /*0a60*/  @!P1 LDC.64 R8, c[0x0][0x380] ;  /* 0x0000e000ff089b82 */ /* 0x000e220000000a00 */
[-C--:B------:R-:W-:Y:S02]  /*0a70*/  @!P1 IMAD R13, R3, R0.reuse, R10 ;  /* 0x00000000030d9224 */ /* 0x080fe400078e020a */
[----:B------:R-:W-:Y:S02]  /*0a80*/  HFMA2 R10, -RZ, RZ, 0, 0 ;  /* 0x00000000ff0a7431 */ /* 0x000fe400000001ff */
[----:B------:R-:W-:-:S03]  /*0a90*/  @!P0 IMAD R21, R17, R0, R5 ;  /* 0x0000000011158224 */ /* 0x000fc600078e0205 */
        /* <DEDUP_REMOVED lines=13> */
[----:B------:R-:W-:Y:S04]  /*0b70*/  LDS R7, [R2+0x100] ;  /* 0x0001000002077984 */ /* 0x000fe80000000800 */
[----:B------:R-:W4:Y:S04]  /*0b80*/  LDS.128 R12, [R4+0x10] ;  /* 0x00001000040c7984 */ /* 0x000f280000000c00 */
[----:B------:R-:W5:Y:S04]  /*0b90*/  LDS R6, [R2+0x140] ;  /* 0x0001400002067984 */ /* 0x000f680000000800 */
[----:B------:R-:W5:Y:S04]  /*0ba0*/  LDS R21, [R2+0x180] ;  /* 0x0001800002157984 */ /* 0x000f680000000800 */
[----:B------:R-:W5:Y:S04]  /*0bb0*/  LDS R20, [R2+0x1c0] ;  /* 0x0001c00002147984 */ /* 0x000f680000000800 */
[----:B------:R-:W-:Y:S01]  /*0bc0*/  LDS R23, [R2+0x200] ;  /* 0x0002000002177984 */ /* 0x000fe20000000800 */
[----:B0-----:R-:W-:-:S03]  /*0bd0*/  FFMA R16, R16, R22, R11 ;  /* 0x0000001610107223 */ /* 0x001fc6000000000b */
[----:B------:R-:W-:Y:S04]  /*0be0*/  LDS R25, [R2+0x280] ;  /* 0x0002800002197984 */ /* 0x000fe80000000800 */
[----:B------:R-:W0:Y:S01]  /*0bf0*/  LDS.128 R8, [R4+0x20] ;  /* 0x0000200004087984 */ /* 0x000e220000000c00 */
[----:B-1----:R-:W-:-:S03]  /*0c00*/  FFMA R16, R29, R17, R16 ;  /* 0x000000111d107223 */ /* 0x002fc60000000010 */
[----:B------:R-:W1:Y:S01]  /*0c10*/  LDS R22, [R2+0x240] ;  /* 0x0002400002167984 */ /* 0x000e620000000800 */
[----:B--2---:R-:W-:-:S03]  /*0c20*/  FFMA R27, R27, R18, R16 ;  /* 0x000000121b1b7223 */ /* 0x004fc60000000010 */
[----:B------:R-:W2:Y:S01]  /*0c30*/  LDS R24, [R2+0x2c0] ;  /* 0x0002c00002187984 */ /* 0x000ea20000000800 */
[----:B---3--:R-:W-:-:S03]  /*0c40*/  FFMA R29, R26, R19, R27 ;  /* 0x000000131a1d7223 */ /* 0x008fc6000000001b */
[----:B------:R-:W-:Y:S04]  /*0c50*/  LDS R27, [R2+0x300] ;  /* 0x00030000021b7984 */ /* 0x000fe80000000800 */
[----:B------:R-:W3:Y:S01]  /*0c60*/  LDS.128 R16, [R4+0x30] ;  /* 0x0000300004107984 */ /* 0x000ee20000000c00 */
[----:B----4-:R-:W-:-:S03]  /*0c70*/  FFMA R7, R12, R7, R29 ;  /* 0x000000070c077223 */ /* 0x010fc6000000001d */
[----:B------:R-:W4:Y:S01]  /*0c80*/  LDS R12, [R2+0x340] ;  /* 0x00034000020c7984 */ /* 0x000f220000000800 */
[----:B-----5:R-:W-:-:S03]  /*0c90*/  FFMA R26, R6, R13, R7 ;  /* 0x0000000d061a7223 */ /* 0x020fc60000000007 */
[----:B------:R-:W5:Y:S04]  /*0ca0*/  LDS R7, [R2+0x380] ;  /* 0x0003800002077984 */ /* 0x000f680000000800 */
[----:B------:R-:W5:Y:S01]  /*0cb0*/  LDS R6, [R2+0x3c0] ;  /* 0x0003c00002067984 */ /* 0x000f620000000800 */
[----:B------:R-:W-:-:S04]  /*0cc0*/  FFMA R21, R21, R14, R26 ;  /* 0x0000000e15157223 */ /* 0x000fc8000000001a */
[----:B------:R-:W-:-:S04]  /*0cd0*/  FFMA R15, R20, R15, R21 ;  /* 0x0000000f140f7223 */ /* 0x000fc80000000015 */
[----:B0-----:R-:W-:-:S04]  /*0ce0*/  FFMA R15, R8, R23, R15 ;  /* 0x00000017080f7223 */ /* 0x001fc8000000000f */
[----:B-1----:R-:W-:-:S04]  /*0cf0*/  FFMA R22, R22, R9, R15 ;  /* 0x0000000916167223 */ /* 0x002fc8000000000f */
[----:B------:R-:W-:-:S04]  /*0d00*/  FFMA R25, R25, R10, R22 ;  /* 0x0000000a19197223 */ /* 0x000fc80000000016 */
[----:B--2---:R-:W-:-:S04]  /*0d10*/  FFMA R11, R24, R11, R25 ;  /* 0x0000000b180b7223 */ /* 0x004fc80000000019 */
[----:B---3--:R-:W-:-:S04]  /*0d20*/  FFMA R11, R16, R27, R11 ;  /* 0x0000001b100b7223 */ /* 0x008fc8000000000b */
[----:B----4-:R-:W-:-:S04]  /*0d30*/  FFMA R12, R12, R17, R11 ;  /* 0x000000110c0c7223 */ /* 0x010fc8000000000b */
[----:B-----5:R-:W-:-:S04]  /*0d40*/  FFMA R7, R7, R18, R12 ;  /* 0x0000001207077223 */ /* 0x020fc8000000000c */
[----:B------:R-:W-:Y:S01]  /*0d50*/  FFMA R11, R6, R19, R7 ;  /* 0x00000013060b7223 */ /* 0x000fe20000000007 */
[----:B------:R-:W-:Y:S06]  /*0d60*/  BAR.SYNC.DEFER_BLOCKING 0x0 ;  /* 0x0000000000007b1d */ /* 0x000fec0000010000 */
.L_x_0:
[----:B------:R-:W-:-:S04]  /*0d70*/  VIMNMX R7, PT, PT, R3, R5, !PT ;  /* 0x0000000503077248 */ /* 0x000fc80007fe0100 */
[----:B------:R-:W-:-:S13]  /*0d80*/  ISETP.GE.AND P0, PT, R7, R0, PT ;  /* 0x000000000700720c */ /* 0x000fda0003f06270 */
[----:B------:R-:W-:Y:S05]  /*0d90*/  @P0 EXIT ;  /* 0x000000000000094d */ /* 0x000fea0003800000 */
[----:B------:R-:W0:Y:S01]  /*0da0*/  LDC.64 R6, c[0x0][0x390] ;  /* 0x0000e400ff067b82 */ /* 0x000e220000000a00 */
[----:B------:R-:W-:-:S04]  /*0db0*/  IMAD R3, R3, R0, R5 ;  /* 0x0000000003037224 */ /* 0x000fc800078e0205 */
[----:B0-----:R-:W-:-:S05]  /*0dc0*/  IMAD.WIDE R2, R3, 0x4, R6 ;  /* 0x0000000403027825 */ /* 0x001fca00078e0206 */
[----:B------:R-:W-:Y:S01]  /*0dd0*/  STG.E desc[UR8][R2.64], R11 ;  /* 0x0000000b02007986 */ /* 0x000fe2000c101908 */
[----:B------:R-:W-:Y:S05]  /*0de0*/  EXIT ;  /* 0x000000000000794d */ /* 0x000fea0003800000 */
.L_x_3:
[----:B------:R-:W-:-:S00]  /*0df0*/  BRA `(.L_x_3) ;  /* 0xfffffffc00fc7947 */ /* 0x000fc0000383ffff */
[----:B------:R-:W-:-:S00]  /*0e00*/  NOP ;  /* 0x0000000000007918 */ /* 0x000fc00000000000 */
[----:B------:R-:W-:-:S00]  /*0e10*/  NOP ;  /* 0x0000000000007918 */ /* 0x000fc00000000000 */
[----:B------:R-:W-:-:S00]  /*0e20*/  NOP ;  /* 0x0000000000007918 */ /* 0x000fc00000000000 */
[----:B------:R-:W-:-:S00]  /*0e30*/  NOP ;  /* 0x0000000000007918 */ /* 0x000fc00000000000 */
[----:B------:R-:W-:-:S00]  /*0e40*/  NOP ;  /* 0x0000000000007918 */ /* 0x000fc00000000000 */
[----:B------:R-:W-:-:S00]  /*0e50*/  NOP ;  /* 0x0000000000007918 */ /* 0x000fc00000000000 */
[----:B------:R-:W-:-:S00]  /*0e60*/  NOP ;  /* 0x0000000000007918 */ /* 0x000fc00000000000 */
[----:B------:R-:W-:-:S00]  /*0e70*/  NOP ;  /* 0x0000000000007918 */ /* 0x000fc00000000000 */
.L_x_8:


//--------------------- .text._Z19matmul_shared_basicPKfS0_Pfi --------------------------
	.section	.text._Z19matmul_shared_basicPKfS0_Pfi,"ax",@progbits
	.align	128
        .global         _Z19matmul_shared_basicPKfS0_Pfi
        .type           _Z19matmul_shared_basicPKfS0_Pfi,@function
        .size           _Z19matmul_shared_basicPKfS0_Pfi,(.L_x_9 - _Z19matmul_shared_basicPKfS0_Pfi)
        .other          _Z19matmul_shared_basicPKfS0_Pfi,@"STO_CUDA_ENTRY STV_DEFAULT"
_Z19matmul_shared_basicPKfS0_Pfi:
.text._Z19matmul_shared_basicPKfS0_Pfi:
        /* <DEDUP_REMOVED lines=41> */
.L_x_6:
        /* <DEDUP_REMOVED lines=116> */
.L_x_5:
        /* <DEDUP_REMOVED lines=58> */
.L_x_4:
        /* <DEDUP_REMOVED lines=8> */
.L_x_7:
        /* <DEDUP_REMOVED lines=9> */
.L_x_9:


//--------------------- .nv.shared._Z27matmul_shared_by_col_accessPKfS0_Pfi --------------------------
	.section	.nv.shared._Z27matmul_shared_by_col_accessPKfS0_Pfi,"aw",@nobits
	.sectionflags	@""
	.align	4
.nv.shared._Z27matmul_shared_by_col_accessPKfS0_Pfi:
	.zero		3072


//--------------------- .nv.shared.reserved.0     --------------------------
	.section	.nv.shared.reserved.0,"aw",@nobits
	.weak		__nv_reservedSMEM_offset_0_alias
	.size		__nv_reservedSMEM_offset_0_alias, 0, 64
	.other		__nv_reservedSMEM_offset_0_alias,@"STO_CUDA_RESERVED_SHARED STV_DEFAULT"
__nv_reservedSMEM_offset_0_alias:
	.zero		0
	.zero		64


//--------------------- .nv.shared._Z19matmul_shared_basicPKfS0_Pfi --------------------------
	.section	.nv.shared._Z19matmul_shared_basicPKfS0_Pfi,"aw",@nobits
	.sectionflags	@""
	.align	4
.nv.shared._Z19matmul_shared_basicPKfS0_Pfi:
	.zero		3072


//--------------------- .nv.constant0._Z27matmul_shared_by_col_accessPKfS0_Pfi --------------------------
	.section	.nv.constant0._Z27matmul_shared_by_col_accessPKfS0_Pfi,"a",@progbits
	.sectionflags	@""
	.align	4
.nv.constant0._Z27matmul_shared_by_col_accessPKfS0_Pfi:
	.zero		924


//--------------------- .nv.constant0._Z19matmul_shared_basicPKfS0_Pfi --------------------------
	.section	.nv.constant0._Z19matmul_shared_basicPKfS0_Pfi,"a",@progbits
	.sectionflags	@""
	.align	4
.nv.constant0._Z19matmul_shared_basicPKfS0_Pfi:
	.zero		924


//--------------------- SYMBOLS --------------------------

	.type		.nv.reservedSmem.offset0,@object
	.size		.nv.reservedSmem.offset0,0x4
	.type		.nv.reservedSmem.cap,@object
	.size		.nv.reservedSmem.cap,0x4
